//
// Generated by NVIDIA NVVM Compiler
//
// Compiler Build ID: CL-36424714
// Cuda compilation tools, release 13.0, V13.0.88
// Based on NVVM 20.0.0
//

.version 9.0
.target sm_100
.address_size 64

	// .globl	_Z21CUDA_GLOBAL_EXTENSIONPiS_S_S_S_S_S_S_S_S_S_S_S_S_S_S_S_S_S_S_S_S_S_S_S_S_S_S_S_S_S_S_
// _ZZ21CUDA_GLOBAL_EXTENSIONPiS_S_S_S_S_S_S_S_S_S_S_S_S_S_S_S_S_S_S_S_S_S_S_S_S_S_S_S_S_S_S_E8offset_L has been demoted
// _ZZ21CUDA_GLOBAL_EXTENSIONPiS_S_S_S_S_S_S_S_S_S_S_S_S_S_S_S_S_S_S_S_S_S_S_S_S_S_S_S_S_S_S_E8offset_R has been demoted

.visible .entry _Z21CUDA_GLOBAL_EXTENSIONPiS_S_S_S_S_S_S_S_S_S_S_S_S_S_S_S_S_S_S_S_S_S_S_S_S_S_S_S_S_S_S_(
	.param .u64 .ptr .align 1 _Z21CUDA_GLOBAL_EXTENSIONPiS_S_S_S_S_S_S_S_S_S_S_S_S_S_S_S_S_S_S_S_S_S_S_S_S_S_S_S_S_S_S__param_0,
	.param .u64 .ptr .align 1 _Z21CUDA_GLOBAL_EXTENSIONPiS_S_S_S_S_S_S_S_S_S_S_S_S_S_S_S_S_S_S_S_S_S_S_S_S_S_S_S_S_S_S__param_1,
	.param .u64 .ptr .align 1 _Z21CUDA_GLOBAL_EXTENSIONPiS_S_S_S_S_S_S_S_S_S_S_S_S_S_S_S_S_S_S_S_S_S_S_S_S_S_S_S_S_S_S__param_2,
	.param .u64 .ptr .align 1 _Z21CUDA_GLOBAL_EXTENSIONPiS_S_S_S_S_S_S_S_S_S_S_S_S_S_S_S_S_S_S_S_S_S_S_S_S_S_S_S_S_S_S__param_3,
	.param .u64 .ptr .align 1 _Z21CUDA_GLOBAL_EXTENSIONPiS_S_S_S_S_S_S_S_S_S_S_S_S_S_S_S_S_S_S_S_S_S_S_S_S_S_S_S_S_S_S__param_4,
	.param .u64 .ptr .align 1 _Z21CUDA_GLOBAL_EXTENSIONPiS_S_S_S_S_S_S_S_S_S_S_S_S_S_S_S_S_S_S_S_S_S_S_S_S_S_S_S_S_S_S__param_5,
	.param .u64 .ptr .align 1 _Z21CUDA_GLOBAL_EXTENSIONPiS_S_S_S_S_S_S_S_S_S_S_S_S_S_S_S_S_S_S_S_S_S_S_S_S_S_S_S_S_S_S__param_6,
	.param .u64 .ptr .align 1 _Z21CUDA_GLOBAL_EXTENSIONPiS_S_S_S_S_S_S_S_S_S_S_S_S_S_S_S_S_S_S_S_S_S_S_S_S_S_S_S_S_S_S__param_7,
	.param .u64 .ptr .align 1 _Z21CUDA_GLOBAL_EXTENSIONPiS_S_S_S_S_S_S_S_S_S_S_S_S_S_S_S_S_S_S_S_S_S_S_S_S_S_S_S_S_S_S__param_8,
	.param .u64 .ptr .align 1 _Z21CUDA_GLOBAL_EXTENSIONPiS_S_S_S_S_S_S_S_S_S_S_S_S_S_S_S_S_S_S_S_S_S_S_S_S_S_S_S_S_S_S__param_9,
	.param .u64 .ptr .align 1 _Z21CUDA_GLOBAL_EXTENSIONPiS_S_S_S_S_S_S_S_S_S_S_S_S_S_S_S_S_S_S_S_S_S_S_S_S_S_S_S_S_S_S__param_10,
	.param .u64 .ptr .align 1 _Z21CUDA_GLOBAL_EXTENSIONPiS_S_S_S_S_S_S_S_S_S_S_S_S_S_S_S_S_S_S_S_S_S_S_S_S_S_S_S_S_S_S__param_11,
	.param .u64 .ptr .align 1 _Z21CUDA_GLOBAL_EXTENSIONPiS_S_S_S_S_S_S_S_S_S_S_S_S_S_S_S_S_S_S_S_S_S_S_S_S_S_S_S_S_S_S__param_12,
	.param .u64 .ptr .align 1 _Z21CUDA_GLOBAL_EXTENSIONPiS_S_S_S_S_S_S_S_S_S_S_S_S_S_S_S_S_S_S_S_S_S_S_S_S_S_S_S_S_S_S__param_13,
	.param .u64 .ptr .align 1 _Z21CUDA_GLOBAL_EXTENSIONPiS_S_S_S_S_S_S_S_S_S_S_S_S_S_S_S_S_S_S_S_S_S_S_S_S_S_S_S_S_S_S__param_14,
	.param .u64 .ptr .align 1 _Z21CUDA_GLOBAL_EXTENSIONPiS_S_S_S_S_S_S_S_S_S_S_S_S_S_S_S_S_S_S_S_S_S_S_S_S_S_S_S_S_S_S__param_15,
	.param .u64 .ptr .align 1 _Z21CUDA_GLOBAL_EXTENSIONPiS_S_S_S_S_S_S_S_S_S_S_S_S_S_S_S_S_S_S_S_S_S_S_S_S_S_S_S_S_S_S__param_16,
	.param .u64 .ptr .align 1 _Z21CUDA_GLOBAL_EXTENSIONPiS_S_S_S_S_S_S_S_S_S_S_S_S_S_S_S_S_S_S_S_S_S_S_S_S_S_S_S_S_S_S__param_17,
	.param .u64 .ptr .align 1 _Z21CUDA_GLOBAL_EXTENSIONPiS_S_S_S_S_S_S_S_S_S_S_S_S_S_S_S_S_S_S_S_S_S_S_S_S_S_S_S_S_S_S__param_18,
	.param .u64 .ptr .align 1 _Z21CUDA_GLOBAL_EXTENSIONPiS_S_S_S_S_S_S_S_S_S_S_S_S_S_S_S_S_S_S_S_S_S_S_S_S_S_S_S_S_S_S__param_19,
	.param .u64 .ptr .align 1 _Z21CUDA_GLOBAL_EXTENSIONPiS_S_S_S_S_S_S_S_S_S_S_S_S_S_S_S_S_S_S_S_S_S_S_S_S_S_S_S_S_S_S__param_20,
	.param .u64 .ptr .align 1 _Z21CUDA_GLOBAL_EXTENSIONPiS_S_S_S_S_S_S_S_S_S_S_S_S_S_S_S_S_S_S_S_S_S_S_S_S_S_S_S_S_S_S__param_21,
	.param .u64 .ptr .align 1 _Z21CUDA_GLOBAL_EXTENSIONPiS_S_S_S_S_S_S_S_S_S_S_S_S_S_S_S_S_S_S_S_S_S_S_S_S_S_S_S_S_S_S__param_22,
	.param .u64 .ptr .align 1 _Z21CUDA_GLOBAL_EXTENSIONPiS_S_S_S_S_S_S_S_S_S_S_S_S_S_S_S_S_S_S_S_S_S_S_S_S_S_S_S_S_S_S__param_23,
	.param .u64 .ptr .align 1 _Z21CUDA_GLOBAL_EXTENSIONPiS_S_S_S_S_S_S_S_S_S_S_S_S_S_S_S_S_S_S_S_S_S_S_S_S_S_S_S_S_S_S__param_24,
	.param .u64 .ptr .align 1 _Z21CUDA_GLOBAL_EXTENSIONPiS_S_S_S_S_S_S_S_S_S_S_S_S_S_S_S_S_S_S_S_S_S_S_S_S_S_S_S_S_S_S__param_25,
	.param .u64 .ptr .align 1 _Z21CUDA_GLOBAL_EXTENSIONPiS_S_S_S_S_S_S_S_S_S_S_S_S_S_S_S_S_S_S_S_S_S_S_S_S_S_S_S_S_S_S__param_26,
	.param .u64 .ptr .align 1 _Z21CUDA_GLOBAL_EXTENSIONPiS_S_S_S_S_S_S_S_S_S_S_S_S_S_S_S_S_S_S_S_S_S_S_S_S_S_S_S_S_S_S__param_27,
	.param .u64 .ptr .align 1 _Z21CUDA_GLOBAL_EXTENSIONPiS_S_S_S_S_S_S_S_S_S_S_S_S_S_S_S_S_S_S_S_S_S_S_S_S_S_S_S_S_S_S__param_28,
	.param .u64 .ptr .align 1 _Z21CUDA_GLOBAL_EXTENSIONPiS_S_S_S_S_S_S_S_S_S_S_S_S_S_S_S_S_S_S_S_S_S_S_S_S_S_S_S_S_S_S__param_29,
	.param .u64 .ptr .align 1 _Z21CUDA_GLOBAL_EXTENSIONPiS_S_S_S_S_S_S_S_S_S_S_S_S_S_S_S_S_S_S_S_S_S_S_S_S_S_S_S_S_S_S__param_30,
	.param .u64 .ptr .align 1 _Z21CUDA_GLOBAL_EXTENSIONPiS_S_S_S_S_S_S_S_S_S_S_S_S_S_S_S_S_S_S_S_S_S_S_S_S_S_S_S_S_S_S__param_31
)
{
	.reg .pred 	%p<6>;
	.reg .b32 	%r<38>;
	.reg .b64 	%rd<110>;
	// demoted variable
	.shared .align 4 .u32 _ZZ21CUDA_GLOBAL_EXTENSIONPiS_S_S_S_S_S_S_S_S_S_S_S_S_S_S_S_S_S_S_S_S_S_S_S_S_S_S_S_S_S_S_E8offset_L;
	// demoted variable
	.shared .align 4 .u32 _ZZ21CUDA_GLOBAL_EXTENSIONPiS_S_S_S_S_S_S_S_S_S_S_S_S_S_S_S_S_S_S_S_S_S_S_S_S_S_S_S_S_S_S_E8offset_R;
	ld.param.u64 	%rd33, [_Z21CUDA_GLOBAL_EXTENSIONPiS_S_S_S_S_S_S_S_S_S_S_S_S_S_S_S_S_S_S_S_S_S_S_S_S_S_S_S_S_S_S__param_0];
	ld.param.u64 	%rd35, [_Z21CUDA_GLOBAL_EXTENSIONPiS_S_S_S_S_S_S_S_S_S_S_S_S_S_S_S_S_S_S_S_S_S_S_S_S_S_S_S_S_S_S__param_2];
	ld.param.u64 	%rd36, [_Z21CUDA_GLOBAL_EXTENSIONPiS_S_S_S_S_S_S_S_S_S_S_S_S_S_S_S_S_S_S_S_S_S_S_S_S_S_S_S_S_S_S__param_3];
	ld.param.u64 	%rd38, [_Z21CUDA_GLOBAL_EXTENSIONPiS_S_S_S_S_S_S_S_S_S_S_S_S_S_S_S_S_S_S_S_S_S_S_S_S_S_S_S_S_S_S__param_5];
	ld.param.u64 	%rd39, [_Z21CUDA_GLOBAL_EXTENSIONPiS_S_S_S_S_S_S_S_S_S_S_S_S_S_S_S_S_S_S_S_S_S_S_S_S_S_S_S_S_S_S__param_6];
	ld.param.u64 	%rd40, [_Z21CUDA_GLOBAL_EXTENSIONPiS_S_S_S_S_S_S_S_S_S_S_S_S_S_S_S_S_S_S_S_S_S_S_S_S_S_S_S_S_S_S__param_7];
	ld.param.u64 	%rd42, [_Z21CUDA_GLOBAL_EXTENSIONPiS_S_S_S_S_S_S_S_S_S_S_S_S_S_S_S_S_S_S_S_S_S_S_S_S_S_S_S_S_S_S__param_9];
	ld.param.u64 	%rd43, [_Z21CUDA_GLOBAL_EXTENSIONPiS_S_S_S_S_S_S_S_S_S_S_S_S_S_S_S_S_S_S_S_S_S_S_S_S_S_S_S_S_S_S__param_10];
	ld.param.u64 	%rd44, [_Z21CUDA_GLOBAL_EXTENSIONPiS_S_S_S_S_S_S_S_S_S_S_S_S_S_S_S_S_S_S_S_S_S_S_S_S_S_S_S_S_S_S__param_11];
	ld.param.u64 	%rd45, [_Z21CUDA_GLOBAL_EXTENSIONPiS_S_S_S_S_S_S_S_S_S_S_S_S_S_S_S_S_S_S_S_S_S_S_S_S_S_S_S_S_S_S__param_12];
	ld.param.u64 	%rd46, [_Z21CUDA_GLOBAL_EXTENSIONPiS_S_S_S_S_S_S_S_S_S_S_S_S_S_S_S_S_S_S_S_S_S_S_S_S_S_S_S_S_S_S__param_13];
	ld.param.u64 	%rd47, [_Z21CUDA_GLOBAL_EXTENSIONPiS_S_S_S_S_S_S_S_S_S_S_S_S_S_S_S_S_S_S_S_S_S_S_S_S_S_S_S_S_S_S__param_14];
	ld.param.u64 	%rd48, [_Z21CUDA_GLOBAL_EXTENSIONPiS_S_S_S_S_S_S_S_S_S_S_S_S_S_S_S_S_S_S_S_S_S_S_S_S_S_S_S_S_S_S__param_15];
	ld.param.u64 	%rd49, [_Z21CUDA_GLOBAL_EXTENSIONPiS_S_S_S_S_S_S_S_S_S_S_S_S_S_S_S_S_S_S_S_S_S_S_S_S_S_S_S_S_S_S__param_16];
	ld.param.u64 	%rd51, [_Z21CUDA_GLOBAL_EXTENSIONPiS_S_S_S_S_S_S_S_S_S_S_S_S_S_S_S_S_S_S_S_S_S_S_S_S_S_S_S_S_S_S__param_18];
	ld.param.u64 	%rd53, [_Z21CUDA_GLOBAL_EXTENSIONPiS_S_S_S_S_S_S_S_S_S_S_S_S_S_S_S_S_S_S_S_S_S_S_S_S_S_S_S_S_S_S__param_20];
	ld.param.u64 	%rd54, [_Z21CUDA_GLOBAL_EXTENSIONPiS_S_S_S_S_S_S_S_S_S_S_S_S_S_S_S_S_S_S_S_S_S_S_S_S_S_S_S_S_S_S__param_21];
	ld.param.u64 	%rd55, [_Z21CUDA_GLOBAL_EXTENSIONPiS_S_S_S_S_S_S_S_S_S_S_S_S_S_S_S_S_S_S_S_S_S_S_S_S_S_S_S_S_S_S__param_22];
	ld.param.u64 	%rd60, [_Z21CUDA_GLOBAL_EXTENSIONPiS_S_S_S_S_S_S_S_S_S_S_S_S_S_S_S_S_S_S_S_S_S_S_S_S_S_S_S_S_S_S__param_27];
	ld.param.u64 	%rd63, [_Z21CUDA_GLOBAL_EXTENSIONPiS_S_S_S_S_S_S_S_S_S_S_S_S_S_S_S_S_S_S_S_S_S_S_S_S_S_S_S_S_S_S__param_30];
	ld.param.u64 	%rd64, [_Z21CUDA_GLOBAL_EXTENSIONPiS_S_S_S_S_S_S_S_S_S_S_S_S_S_S_S_S_S_S_S_S_S_S_S_S_S_S_S_S_S_S__param_31];
	cvta.to.global.u64 	%rd1, %rd64;
	cvta.to.global.u64 	%rd2, %rd63;
	mov.u32 	%r37, %tid.x;
	setp.ne.s32 	%p1, %r37, 0;
	@%p1 bra 	$L__BB0_2;
	mov.u32 	%r10, %ctaid.x;
	ld.global.u32 	%r11, [%rd2];
	mul.lo.s32 	%r12, %r11, %r10;
	st.shared.u32 	[_ZZ21CUDA_GLOBAL_EXTENSIONPiS_S_S_S_S_S_S_S_S_S_S_S_S_S_S_S_S_S_S_S_S_S_S_S_S_S_S_S_S_S_S_E8offset_L], %r12;
	ld.global.u32 	%r13, [%rd1];
	mul.lo.s32 	%r14, %r13, %r10;
	st.shared.u32 	[_ZZ21CUDA_GLOBAL_EXTENSIONPiS_S_S_S_S_S_S_S_S_S_S_S_S_S_S_S_S_S_S_S_S_S_S_S_S_S_S_S_S_S_S_E8offset_R], %r14;
$L__BB0_2:
	bar.sync 	0;
	ld.global.u32 	%r15, [%rd2];
	setp.ge.s32 	%p2, %r37, %r15;
	@%p2 bra 	$L__BB0_5;
	ld.shared.u32 	%r2, [_ZZ21CUDA_GLOBAL_EXTENSIONPiS_S_S_S_S_S_S_S_S_S_S_S_S_S_S_S_S_S_S_S_S_S_S_S_S_S_S_S_S_S_S_E8offset_L];
	mov.u32 	%r3, %ntid.x;
	cvta.to.global.u64 	%rd3, %rd48;
	cvta.to.global.u64 	%rd4, %rd33;
	cvta.to.global.u64 	%rd5, %rd51;
	cvta.to.global.u64 	%rd6, %rd36;
	cvta.to.global.u64 	%rd7, %rd60;
	cvta.to.global.u64 	%rd8, %rd45;
	mov.u32 	%r36, %r37;
$L__BB0_4:
	add.s32 	%r16, %r2, %r36;
	mul.wide.s32 	%rd65, %r36, 4;
	add.s64 	%rd66, %rd3, %rd65;
	ld.global.u32 	%r17, [%rd66];
	mul.wide.s32 	%rd67, %r16, 4;
	add.s64 	%rd68, %rd4, %rd67;
	st.global.u32 	[%rd68], %r17;
	add.s64 	%rd69, %rd5, %rd65;
	ld.global.u32 	%r18, [%rd69];
	add.s64 	%rd70, %rd6, %rd67;
	st.global.u32 	[%rd70], %r18;
	add.s64 	%rd71, %rd7, %rd65;
	ld.global.u32 	%r19, [%rd71];
	add.s64 	%rd72, %rd8, %rd67;
	st.global.u32 	[%rd72], %r19;
	add.s32 	%r36, %r36, %r3;
	ld.global.u32 	%r20, [%rd2];
	setp.lt.s32 	%p3, %r36, %r20;
	@%p3 bra 	$L__BB0_4;
$L__BB0_5:
	ld.global.u32 	%r21, [%rd1];
	setp.ge.s32 	%p4, %r37, %r21;
	@%p4 bra 	$L__BB0_8;
	ld.param.u64 	%rd109, [_Z21CUDA_GLOBAL_EXTENSIONPiS_S_S_S_S_S_S_S_S_S_S_S_S_S_S_S_S_S_S_S_S_S_S_S_S_S_S_S_S_S_S__param_29];
	ld.param.u64 	%rd108, [_Z21CUDA_GLOBAL_EXTENSIONPiS_S_S_S_S_S_S_S_S_S_S_S_S_S_S_S_S_S_S_S_S_S_S_S_S_S_S_S_S_S_S__param_28];
	ld.param.u64 	%rd107, [_Z21CUDA_GLOBAL_EXTENSIONPiS_S_S_S_S_S_S_S_S_S_S_S_S_S_S_S_S_S_S_S_S_S_S_S_S_S_S_S_S_S_S__param_26];
	ld.param.u64 	%rd106, [_Z21CUDA_GLOBAL_EXTENSIONPiS_S_S_S_S_S_S_S_S_S_S_S_S_S_S_S_S_S_S_S_S_S_S_S_S_S_S_S_S_S_S__param_25];
	ld.param.u64 	%rd105, [_Z21CUDA_GLOBAL_EXTENSIONPiS_S_S_S_S_S_S_S_S_S_S_S_S_S_S_S_S_S_S_S_S_S_S_S_S_S_S_S_S_S_S__param_24];
	ld.param.u64 	%rd104, [_Z21CUDA_GLOBAL_EXTENSIONPiS_S_S_S_S_S_S_S_S_S_S_S_S_S_S_S_S_S_S_S_S_S_S_S_S_S_S_S_S_S_S__param_23];
	ld.param.u64 	%rd103, [_Z21CUDA_GLOBAL_EXTENSIONPiS_S_S_S_S_S_S_S_S_S_S_S_S_S_S_S_S_S_S_S_S_S_S_S_S_S_S_S_S_S_S__param_19];
	ld.param.u64 	%rd102, [_Z21CUDA_GLOBAL_EXTENSIONPiS_S_S_S_S_S_S_S_S_S_S_S_S_S_S_S_S_S_S_S_S_S_S_S_S_S_S_S_S_S_S__param_17];
	ld.param.u64 	%rd101, [_Z21CUDA_GLOBAL_EXTENSIONPiS_S_S_S_S_S_S_S_S_S_S_S_S_S_S_S_S_S_S_S_S_S_S_S_S_S_S_S_S_S_S__param_8];
	ld.param.u64 	%rd100, [_Z21CUDA_GLOBAL_EXTENSIONPiS_S_S_S_S_S_S_S_S_S_S_S_S_S_S_S_S_S_S_S_S_S_S_S_S_S_S_S_S_S_S__param_4];
	ld.param.u64 	%rd99, [_Z21CUDA_GLOBAL_EXTENSIONPiS_S_S_S_S_S_S_S_S_S_S_S_S_S_S_S_S_S_S_S_S_S_S_S_S_S_S_S_S_S_S__param_1];
	ld.shared.u32 	%r4, [_ZZ21CUDA_GLOBAL_EXTENSIONPiS_S_S_S_S_S_S_S_S_S_S_S_S_S_S_S_S_S_S_S_S_S_S_S_S_S_S_S_S_S_S_E8offset_R];
	mov.u32 	%r5, %ntid.x;
	cvta.to.global.u64 	%rd9, %rd49;
	cvta.to.global.u64 	%rd10, %rd99;
	cvta.to.global.u64 	%rd11, %rd102;
	cvta.to.global.u64 	%rd12, %rd35;
	cvta.to.global.u64 	%rd13, %rd103;
	cvta.to.global.u64 	%rd14, %rd100;
	cvta.to.global.u64 	%rd15, %rd53;
	cvta.to.global.u64 	%rd16, %rd38;
	cvta.to.global.u64 	%rd17, %rd54;
	cvta.to.global.u64 	%rd18, %rd39;
	cvta.to.global.u64 	%rd19, %rd55;
	cvta.to.global.u64 	%rd20, %rd40;
	cvta.to.global.u64 	%rd21, %rd104;
	cvta.to.global.u64 	%rd22, %rd101;
	cvta.to.global.u64 	%rd23, %rd105;
	cvta.to.global.u64 	%rd24, %rd42;
	cvta.to.global.u64 	%rd25, %rd106;
	cvta.to.global.u64 	%rd26, %rd43;
	cvta.to.global.u64 	%rd27, %rd107;
	cvta.to.global.u64 	%rd28, %rd44;
	cvta.to.global.u64 	%rd29, %rd108;
	cvta.to.global.u64 	%rd30, %rd46;
	cvta.to.global.u64 	%rd31, %rd109;
	cvta.to.global.u64 	%rd32, %rd47;
$L__BB0_7:
	add.s32 	%r22, %r4, %r37;
	mul.wide.s32 	%rd73, %r37, 4;
	add.s64 	%rd74, %rd9, %rd73;
	ld.global.u32 	%r23, [%rd74];
	mul.wide.s32 	%rd75, %r22, 4;
	add.s64 	%rd76, %rd10, %rd75;
	st.global.u32 	[%rd76], %r23;
	add.s64 	%rd77, %rd11, %rd73;
	ld.global.u32 	%r24, [%rd77];
	add.s64 	%rd78, %rd12, %rd75;
	st.global.u32 	[%rd78], %r24;
	add.s64 	%rd79, %rd13, %rd73;
	ld.global.u32 	%r25, [%rd79];
	add.s64 	%rd80, %rd14, %rd75;
	st.global.u32 	[%rd80], %r25;
	add.s64 	%rd81, %rd15, %rd73;
	ld.global.u32 	%r26, [%rd81];
	add.s64 	%rd82, %rd16, %rd75;
	st.global.u32 	[%rd82], %r26;
	add.s64 	%rd83, %rd17, %rd73;
	ld.global.u32 	%r27, [%rd83];
	add.s64 	%rd84, %rd18, %rd75;
	st.global.u32 	[%rd84], %r27;
	add.s64 	%rd85, %rd19, %rd73;
	ld.global.u32 	%r28, [%rd85];
	add.s64 	%rd86, %rd20, %rd75;
	st.global.u32 	[%rd86], %r28;
	add.s64 	%rd87, %rd21, %rd73;
	ld.global.u32 	%r29, [%rd87];
	add.s64 	%rd88, %rd22, %rd75;
	st.global.u32 	[%rd88], %r29;
	add.s64 	%rd89, %rd23, %rd73;
	ld.global.u32 	%r30, [%rd89];
	add.s64 	%rd90, %rd24, %rd75;
	st.global.u32 	[%rd90], %r30;
	add.s64 	%rd91, %rd25, %rd73;
	ld.global.u32 	%r31, [%rd91];
	add.s64 	%rd92, %rd26, %rd75;
	st.global.u32 	[%rd92], %r31;
	add.s64 	%rd93, %rd27, %rd73;
	ld.global.u32 	%r32, [%rd93];
	add.s64 	%rd94, %rd28, %rd75;
	st.global.u32 	[%rd94], %r32;
	add.s64 	%rd95, %rd29, %rd73;
	ld.global.u32 	%r33, [%rd95];
	add.s64 	%rd96, %rd30, %rd75;
	st.global.u32 	[%rd96], %r33;
	add.s64 	%rd97, %rd31, %rd73;
	ld.global.u32 	%r34, [%rd97];
	add.s64 	%rd98, %rd32, %rd75;
	st.global.u32 	[%rd98], %r34;
	add.s32 	%r37, %r37, %r5;
	ld.global.u32 	%r35, [%rd1];
	setp.lt.s32 	%p5, %r37, %r35;
	@%p5 bra 	$L__BB0_7;
$L__BB0_8:
	ret;

}


// ===== COMPILED SASS (sm_100) =====

	.target	sm_100

	.elftype	@"ET_EXEC"


//--------------------- .note.nv.tkinfo           --------------------------
	.section	.note.nv.tkinfo,"",@"SHT_NOTE"
	.sectionflags	@"SHF_NOTE_NV_TKINFO"
	.tkinfo
        /*0018*/ 	.word	0x00000002
        /*0030*/ 	.string	""
        /*0030*/ 	.string	"ptxas"
        /*0030*/ 	.string	"Cuda compilation tools, release 13.0, V13.0.88"
        /*0030*/ 	.string	"Build cuda_13.0.r13.0/compiler.36424714_0"
        /*0030*/ 	.string	"-arch sm_100 -m 64 "



//--------------------- .note.nv.cuinfo           --------------------------
	.section	.note.nv.cuinfo,"",@"SHT_NOTE"
	.sectionflags	@"SHF_NOTE_NV_CUINFO"
        /*0018*/ 	.short	0x0002
        /*001a*/ 	.short	0x0064
        /*001c*/ 	.short	0x0082
	.zero		2


//--------------------- .nv.info                  --------------------------
	.section	.nv.info,"",@"SHT_CUDA_INFO"
	.align	4


	//----- nvinfo : EIATTR_REGCOUNT
	.align		4
        /*0000*/ 	.byte	0x04, 0x2f
        /*0002*/ 	.short	(.L_1 - .L_0)
	.align		4
.L_0:
        /*0004*/ 	.word	index@(_Z21CUDA_GLOBAL_EXTENSIONPiS_S_S_S_S_S_S_S_S_S_S_S_S_S_S_S_S_S_S_S_S_S_S_S_S_S_S_S_S_S_S_)
        /*0008*/ 	.word	0x00000028


	//----- nvinfo : EIATTR_FRAME_SIZE
	.align		4
.L_1:
        /*000c*/ 	.byte	0x04, 0x11
        /*000e*/ 	.short	(.L_3 - .L_2)
	.align		4
.L_2:
        /*0010*/ 	.word	index@(_Z21CUDA_GLOBAL_EXTENSIONPiS_S_S_S_S_S_S_S_S_S_S_S_S_S_S_S_S_S_S_S_S_S_S_S_S_S_S_S_S_S_S_)
        /*0014*/ 	.word	0x00000000


	//----- nvinfo : EIATTR_MIN_STACK_SIZE
	.align		4
.L_3:
        /*0018*/ 	.byte	0x04, 0x12
        /*001a*/ 	.short	(.L_5 - .L_4)
	.align		4
.L_4:
        /*001c*/ 	.word	index@(_Z21CUDA_GLOBAL_EXTENSIONPiS_S_S_S_S_S_S_S_S_S_S_S_S_S_S_S_S_S_S_S_S_S_S_S_S_S_S_S_S_S_S_)
        /*0020*/ 	.word	0x00000000
.L_5:


//--------------------- .nv.compat                --------------------------
	.section	.nv.compat,"",@"SHT_CUDA_COMPAT_INFO"
	.align	4
        /*0000*/ 	.byte	0x02, 0x09, 0x00, 0x00, 0x02, 0x02, 0x01, 0x00, 0x02, 0x05, 0x05, 0x00, 0x03, 0x07, 0x01, 0x01
        /*0010*/ 	.byte	0x02, 0x03, 0x00, 0x00, 0x02, 0x06, 0x01, 0x00, 0x04, 0x0b, 0x08, 0x00, 0x09, 0x00, 0x00, 0x00
        /*0020*/ 	.byte	0x00, 0x00, 0x00, 0x00


//--------------------- .nv.info._Z21CUDA_GLOBAL_EXTENSIONPiS_S_S_S_S_S_S_S_S_S_S_S_S_S_S_S_S_S_S_S_S_S_S_S_S_S_S_S_S_S_S_ --------------------------
	.section	.nv.info._Z21CUDA_GLOBAL_EXTENSIONPiS_S_S_S_S_S_S_S_S_S_S_S_S_S_S_S_S_S_S_S_S_S_S_S_S_S_S_S_S_S_S_,"",@"SHT_CUDA_INFO"
	.sectionflags	@""
	.align	4


	//----- nvinfo : EIATTR_CUDA_API_VERSION
	.align		4
        /*0000*/ 	.byte	0x04, 0x37
        /*0002*/ 	.short	(.L_7 - .L_6)
.L_6:
        /*0004*/ 	.word	0x00000082


	//----- nvinfo : EIATTR_KPARAM_INFO
	.align		4
.L_7:
        /*0008*/ 	.byte	0x04, 0x17
        /*000a*/ 	.short	(.L_9 - .L_8)
.L_8:
        /*000c*/ 	.word	0x00000000
        /*0010*/ 	.short	0x001f
        /*0012*/ 	.short	0x00f8
        /*0014*/ 	.byte	0x00, 0xf5, 0x21, 0x00


	//----- nvinfo : EIATTR_KPARAM_INFO
	.align		4
.L_9:
        /*0018*/ 	.byte	0x04, 0x17
        /*001a*/ 	.short	(.L_11 - .L_10)
.L_10:
        /*001c*/ 	.word	0x00000000
        /*0020*/ 	.short	0x001e
        /*0022*/ 	.short	0x00f0
        /*0024*/ 	.byte	0x00, 0xf5, 0x21, 0x00


	//----- nvinfo : EIATTR_KPARAM_INFO
	.align		4
.L_11:
        /*0028*/ 	.byte	0x04, 0x17
        /*002a*/ 	.short	(.L_13 - .L_12)
.L_12:
        /*002c*/ 	.word	0x00000000
        /*0030*/ 	.short	0x001d
        /*0032*/ 	.short	0x00e8
        /*0034*/ 	.byte	0x00, 0xf5, 0x21, 0x00


	//----- nvinfo : EIATTR_KPARAM_INFO
	.align		4
.L_13:
        /*0038*/ 	.byte	0x04, 0x17
        /*003a*/ 	.short	(.L_15 - .L_14)
.L_14:
        /*003c*/ 	.word	0x00000000
        /*0040*/ 	.short	0x001c
        /*0042*/ 	.short	0x00e0
        /*0044*/ 	.byte	0x00, 0xf5, 0x21, 0x00


	//----- nvinfo : EIATTR_KPARAM_INFO
	.align		4
.L_15:
        /*0048*/ 	.byte	0x04, 0x17
        /*004a*/ 	.short	(.L_17 - .L_16)
.L_16:
        /*004c*/ 	.word	0x00000000
        /*0050*/ 	.short	0x001b
        /*0052*/ 	.short	0x00d8
        /*0054*/ 	.byte	0x00, 0xf5, 0x21, 0x00


	//----- nvinfo : EIATTR_KPARAM_INFO
	.align		4
.L_17:
        /*0058*/ 	.byte	0x04, 0x17
        /*005a*/ 	.short	(.L_19 - .L_18)
.L_18:
        /*005c*/ 	.word	0x00000000
        /*0060*/ 	.short	0x001a
        /*0062*/ 	.short	0x00d0
        /*0064*/ 	.byte	0x00, 0xf5, 0x21, 0x00


	//----- nvinfo : EIATTR_KPARAM_INFO
	.align		4
.L_19:
        /*0068*/ 	.byte	0x04, 0x17
        /*006a*/ 	.short	(.L_21 - .L_20)
.L_20:
        /*006c*/ 	.word	0x00000000
        /*0070*/ 	.short	0x0019
        /*0072*/ 	.short	0x00c8
        /*0074*/ 	.byte	0x00, 0xf5, 0x21, 0x00


	//----- nvinfo : EIATTR_KPARAM_INFO
	.align		4
.L_21:
        /*0078*/ 	.byte	0x04, 0x17
        /*007a*/ 	.short	(.L_23 - .L_22)
.L_22:
        /*007c*/ 	.word	0x00000000
        /*0080*/ 	.short	0x0018
        /*0082*/ 	.short	0x00c0
        /*0084*/ 	.byte	0x00, 0xf5, 0x21, 0x00


	//----- nvinfo : EIATTR_KPARAM_INFO
	.align		4
.L_23:
        /*0088*/ 	.byte	0x04, 0x17
        /*008a*/ 	.short	(.L_25 - .L_24)
.L_24:
        /*008c*/ 	.word	0x00000000
        /*0090*/ 	.short	0x0017
        /*0092*/ 	.short	0x00b8
        /*0094*/ 	.byte	0x00, 0xf5, 0x21, 0x00


	//----- nvinfo : EIATTR_KPARAM_INFO
	.align		4
.L_25:
        /*0098*/ 	.byte	0x04, 0x17
        /*009a*/ 	.short	(.L_27 - .L_26)
.L_26:
        /*009c*/ 	.word	0x00000000
        /*00a0*/ 	.short	0x0016
        /*00a2*/ 	.short	0x00b0
        /*00a4*/ 	.byte	0x00, 0xf5, 0x21, 0x00


	//----- nvinfo : EIATTR_KPARAM_INFO
	.align		4
.L_27:
        /*00a8*/ 	.byte	0x04, 0x17
        /*00aa*/ 	.short	(.L_29 - .L_28)
.L_28:
        /*00ac*/ 	.word	0x00000000
        /*00b0*/ 	.short	0x0015
        /*00b2*/ 	.short	0x00a8
        /*00b4*/ 	.byte	0x00, 0xf5, 0x21, 0x00


	//----- nvinfo : EIATTR_KPARAM_INFO
	.align		4
.L_29:
        /*00b8*/ 	.byte	0x04, 0x17
        /*00ba*/ 	.short	(.L_31 - .L_30)
.L_30:
        /*00bc*/ 	.word	0x00000000
        /*00c0*/ 	.short	0x0014
        /*00c2*/ 	.short	0x00a0
        /*00c4*/ 	.byte	0x00, 0xf5, 0x21, 0x00


	//----- nvinfo : EIATTR_KPARAM_INFO
	.align		4
.L_31:
        /*00c8*/ 	.byte	0x04, 0x17
        /*00ca*/ 	.short	(.L_33 - .L_32)
.L_32:
        /*00cc*/ 	.word	0x00000000
        /*00d0*/ 	.short	0x0013
        /*00d2*/ 	.short	0x0098
        /*00d4*/ 	.byte	0x00, 0xf5, 0x21, 0x00


	//----- nvinfo : EIATTR_KPARAM_INFO
	.align		4
.L_33:
        /*00d8*/ 	.byte	0x04, 0x17
        /*00da*/ 	.short	(.L_35 - .L_34)
.L_34:
        /*00dc*/ 	.word	0x00000000
        /*00e0*/ 	.short	0x0012
        /*00e2*/ 	.short	0x0090
        /*00e4*/ 	.byte	0x00, 0xf5, 0x21, 0x00


	//----- nvinfo : EIATTR_KPARAM_INFO
	.align		4
.L_35:
        /*00e8*/ 	.byte	0x04, 0x17
        /*00ea*/ 	.short	(.L_37 - .L_36)
.L_36:
        /*00ec*/ 	.word	0x00000000
        /*00f0*/ 	.short	0x0011
        /*00f2*/ 	.short	0x0088
        /*00f4*/ 	.byte	0x00, 0xf5, 0x21, 0x00


	//----- nvinfo : EIATTR_KPARAM_INFO
	.align		4
.L_37:
        /*00f8*/ 	.byte	0x04, 0x17
        /*00fa*/ 	.short	(.L_39 - .L_38)
.L_38:
        /*00fc*/ 	.word	0x00000000
        /*0100*/ 	.short	0x0010
        /*0102*/ 	.short	0x0080
        /*0104*/ 	.byte	0x00, 0xf5, 0x21, 0x00


	//----- nvinfo : EIATTR_KPARAM_INFO
	.align		4
.L_39:
        /*0108*/ 	.byte	0x04, 0x17
        /*010a*/ 	.short	(.L_41 - .L_40)
.L_40:
        /*010c*/ 	.word	0x00000000
        /*0110*/ 	.short	0x000f
        /*0112*/ 	.short	0x0078
        /*0114*/ 	.byte	0x00, 0xf5, 0x21, 0x00


	//----- nvinfo : EIATTR_KPARAM_INFO
	.align		4
.L_41:
        /*0118*/ 	.byte	0x04, 0x17
        /*011a*/ 	.short	(.L_43 - .L_42)
.L_42:
        /*011c*/ 	.word	0x00000000
        /*0120*/ 	.short	0x000e
        /*0122*/ 	.short	0x0070
        /*0124*/ 	.byte	0x00, 0xf5, 0x21, 0x00


	//----- nvinfo : EIATTR_KPARAM_INFO
	.align		4
.L_43:
        /*0128*/ 	.byte	0x04, 0x17
        /*012a*/ 	.short	(.L_45 - .L_44)
.L_44:
        /*012c*/ 	.word	0x00000000
        /*0130*/ 	.short	0x000d
        /*0132*/ 	.short	0x0068
        /*0134*/ 	.byte	0x00, 0xf5, 0x21, 0x00


	//----- nvinfo : EIATTR_KPARAM_INFO
	.align		4
.L_45:
        /*0138*/ 	.byte	0x04, 0x17
        /*013a*/ 	.short	(.L_47 - .L_46)
.L_46:
        /*013c*/ 	.word	0x00000000
        /*0140*/ 	.short	0x000c
        /*0142*/ 	.short	0x0060
        /*0144*/ 	.byte	0x00, 0xf5, 0x21, 0x00


	//----- nvinfo : EIATTR_KPARAM_INFO
	.align		4
.L_47:
        /*0148*/ 	.byte	0x04, 0x17
        /*014a*/ 	.short	(.L_49 - .L_48)
.L_48:
        /*014c*/ 	.word	0x00000000
        /*0150*/ 	.short	0x000b
        /*0152*/ 	.short	0x0058
        /*0154*/ 	.byte	0x00, 0xf5, 0x21, 0x00


	//----- nvinfo : EIATTR_KPARAM_INFO
	.align		4
.L_49:
        /*0158*/ 	.byte	0x04, 0x17
        /*015a*/ 	.short	(.L_51 - .L_50)
.L_50:
        /*015c*/ 	.word	0x00000000
        /*0160*/ 	.short	0x000a
        /*0162*/ 	.short	0x0050
        /*0164*/ 	.byte	0x00, 0xf5, 0x21, 0x00


	//----- nvinfo : EIATTR_KPARAM_INFO
	.align		4
.L_51:
        /*0168*/ 	.byte	0x04, 0x17
        /*016a*/ 	.short	(.L_53 - .L_52)
.L_52:
        /*016c*/ 	.word	0x00000000
        /*0170*/ 	.short	0x0009
        /*0172*/ 	.short	0x0048
        /*0174*/ 	.byte	0x00, 0xf5, 0x21, 0x00


	//----- nvinfo : EIATTR_KPARAM_INFO
	.align		4
.L_53:
        /*0178*/ 	.byte	0x04, 0x17
        /*017a*/ 	.short	(.L_55 - .L_54)
.L_54:
        /*017c*/ 	.word	0x00000000
        /*0180*/ 	.short	0x0008
        /*0182*/ 	.short	0x0040
        /*0184*/ 	.byte	0x00, 0xf5, 0x21, 0x00


	//----- nvinfo : EIATTR_KPARAM_INFO
	.align		4
.L_55:
        /*0188*/ 	.byte	0x04, 0x17
        /*018a*/ 	.short	(.L_57 - .L_56)
.L_56:
        /*018c*/ 	.word	0x00000000
        /*0190*/ 	.short	0x0007
        /*0192*/ 	.short	0x0038
        /*0194*/ 	.byte	0x00, 0xf5, 0x21, 0x00


	//----- nvinfo : EIATTR_KPARAM_INFO
	.align		4
.L_57:
        /*0198*/ 	.byte	0x04, 0x17
        /*019a*/ 	.short	(.L_59 - .L_58)
.L_58:
        /*019c*/ 	.word	0x00000000
        /*01a0*/ 	.short	0x0006
        /*01a2*/ 	.short	0x0030
        /*01a4*/ 	.byte	0x00, 0xf5, 0x21, 0x00


	//----- nvinfo : EIATTR_KPARAM_INFO
	.align		4
.L_59:
        /*01a8*/ 	.byte	0x04, 0x17
        /*01aa*/ 	.short	(.L_61 - .L_60)
.L_60:
        /*01ac*/ 	.word	0x00000000
        /*01b0*/ 	.short	0x0005
        /*01b2*/ 	.short	0x0028
        /*01b4*/ 	.byte	0x00, 0xf5, 0x21, 0x00


	//----- nvinfo : EIATTR_KPARAM_INFO
	.align		4
.L_61:
        /*01b8*/ 	.byte	0x04, 0x17
        /*01ba*/ 	.short	(.L_63 - .L_62)
.L_62:
        /*01bc*/ 	.word	0x00000000
        /*01c0*/ 	.short	0x0004
        /*01c2*/ 	.short	0x0020
        /*01c4*/ 	.byte	0x00, 0xf5, 0x21, 0x00


	//----- nvinfo : EIATTR_KPARAM_INFO
	.align		4
.L_63:
        /*01c8*/ 	.byte	0x04, 0x17
        /*01ca*/ 	.short	(.L_65 - .L_64)
.L_64:
        /*01cc*/ 	.word	0x00000000
        /*01d0*/ 	.short	0x0003
        /*01d2*/ 	.short	0x0018
        /*01d4*/ 	.byte	0x00, 0xf5, 0x21, 0x00


	//----- nvinfo : EIATTR_KPARAM_INFO
	.align		4
.L_65:
        /*01d8*/ 	.byte	0x04, 0x17
        /*01da*/ 	.short	(.L_67 - .L_66)
.L_66:
        /*01dc*/ 	.word	0x00000000
        /*01e0*/ 	.short	0x0002
        /*01e2*/ 	.short	0x0010
        /*01e4*/ 	.byte	0x00, 0xf5, 0x21, 0x00


	//----- nvinfo : EIATTR_KPARAM_INFO
	.align		4
.L_67:
        /*01e8*/ 	.byte	0x04, 0x17
        /*01ea*/ 	.short	(.L_69 - .L_68)
.L_68:
        /*01ec*/ 	.word	0x00000000
        /*01f0*/ 	.short	0x0001
        /*01f2*/ 	.short	0x0008
        /*01f4*/ 	.byte	0x00, 0xf5, 0x21, 0x00


	//----- nvinfo : EIATTR_KPARAM_INFO
	.align		4
.L_69:
        /*01f8*/ 	.byte	0x04, 0x17
        /*01fa*/ 	.short	(.L_71 - .L_70)
.L_70:
        /*01fc*/ 	.word	0x00000000
        /*0200*/ 	.short	0x0000
        /*0202*/ 	.short	0x0000
        /*0204*/ 	.byte	0x00, 0xf5, 0x21, 0x00


	//----- nvinfo : EIATTR_SPARSE_MMA_MASK
	.align		4
.L_71:
        /*0208*/ 	.byte	0x03, 0x50
        /*020a*/ 	.short	0x0000


	//----- nvinfo : EIATTR_MAXREG_COUNT
	.align		4
        /*020c*/ 	.byte	0x03, 0x1b
        /*020e*/ 	.short	0x00ff


	//----- nvinfo : EIATTR_NUM_BARRIERS
	.align		4
        /*0210*/ 	.byte	0x02, 0x4c
        /*0212*/ 	.byte	0x01
	.zero		1


	//----- nvinfo : EIATTR_MERCURY_ISA_VERSION
	.align		4
        /*0214*/ 	.byte	0x03, 0x5f
        /*0216*/ 	.short	0x0101


	//----- nvinfo : EIATTR_VRC_CTA_INIT_COUNT
	.align		4
        /*0218*/ 	.byte	0x02, 0x4a
	.zero		1
	.zero		1


	//----- nvinfo : EIATTR_EXIT_INSTR_OFFSETS
	.align		4
        /*021c*/ 	.byte	0x04, 0x1c
        /*021e*/ 	.short	(.L_73 - .L_72)


	//   ....[0]....
.L_72:
        /*0220*/ 	.word	0x00000390


	//   ....[1]....
        /*0224*/ 	.word	0x000008c0


	//----- nvinfo : EIATTR_CRS_STACK_SIZE
	.align		4
.L_73:
        /*0228*/ 	.byte	0x04, 0x1e
        /*022a*/ 	.short	(.L_75 - .L_74)
.L_74:
        /*022c*/ 	.word	0x00000000


	//----- nvinfo : EIATTR_CBANK_PARAM_SIZE
	.align		4
.L_75:
        /*0230*/ 	.byte	0x03, 0x19
        /*0232*/ 	.short	0x0100


	//----- nvinfo : EIATTR_PARAM_CBANK
	.align		4
        /*0234*/ 	.byte	0x04, 0x0a
        /*0236*/ 	.short	(.L_77 - .L_76)
	.align		4
.L_76:
        /*0238*/ 	.word	index@(.nv.constant0._Z21CUDA_GLOBAL_EXTENSIONPiS_S_S_S_S_S_S_S_S_S_S_S_S_S_S_S_S_S_S_S_S_S_S_S_S_S_S_S_S_S_S_)
        /*023c*/ 	.short	0x0380
        /*023e*/ 	.short	0x0100


	//----- nvinfo : EIATTR_SW_WAR
	.align		4
.L_77:
        /*0240*/ 	.byte	0x04, 0x36
        /*0242*/ 	.short	(.L_79 - .L_78)
.L_78:
        /*0244*/ 	.word	0x00000008
.L_79:


//--------------------- .nv.callgraph             --------------------------
	.section	.nv.callgraph,"",@"SHT_CUDA_CALLGRAPH"
	.align	4
	.sectionentsize	8
	.align		4
        /*0000*/ 	.word	0x00000000
	.align		4
        /*0004*/ 	.word	0xffffffff
	.align		4
        /*0008*/ 	.word	0x00000000
	.align		4
        /*000c*/ 	.word	0xfffffffe
	.align		4
        /*0010*/ 	.word	0x00000000
	.align		4
        /*0014*/ 	.word	0xfffffffd
	.align		4
        /*0018*/ 	.word	0x00000000
	.align		4
        /*001c*/ 	.word	0xfffffffc


//--------------------- .text._Z21CUDA_GLOBAL_EXTENSIONPiS_S_S_S_S_S_S_S_S_S_S_S_S_S_S_S_S_S_S_S_S_S_S_S_S_S_S_S_S_S_S_ --------------------------
	.section	.text._Z21CUDA_GLOBAL_EXTENSIONPiS_S_S_S_S_S_S_S_S_S_S_S_S_S_S_S_S_S_S_S_S_S_S_S_S_S_S_S_S_S_S_,"ax",@progbits
	.align	128
        .global         _Z21CUDA_GLOBAL_EXTENSIONPiS_S_S_S_S_S_S_S_S_S_S_S_S_S_S_S_S_S_S_S_S_S_S_S_S_S_S_S_S_S_S_
        .type           _Z21CUDA_GLOBAL_EXTENSIONPiS_S_S_S_S_S_S_S_S_S_S_S_S_S_S_S_S_S_S_S_S_S_S_S_S_S_S_S_S_S_S_,@function
        .size           _Z21CUDA_GLOBAL_EXTENSIONPiS_S_S_S_S_S_S_S_S_S_S_S_S_S_S_S_S_S_S_S_S_S_S_S_S_S_S_S_S_S_S_,(.L_x_7 - _Z21CUDA_GLOBAL_EXTENSIONPiS_S_S_S_S_S_S_S_S_S_S_S_S_S_S_S_S_S_S_S_S_S_S_S_S_S_S_S_S_S_S_)
        .other          _Z21CUDA_GLOBAL_EXTENSIONPiS_S_S_S_S_S_S_S_S_S_S_S_S_S_S_S_S_S_S_S_S_S_S_S_S_S_S_S_S_S_S_,@"STO_CUDA_ENTRY STV_DEFAULT"
_Z21CUDA_GLOBAL_EXTENSIONPiS_S_S_S_S_S_S_S_S_S_S_S_S_S_S_S_S_S_S_S_S_S_S_S_S_S_S_S_S_S_S_:
.text._Z21CUDA_GLOBAL_EXTENSIONPiS_S_S_S_S_S_S_S_S_S_S_S_S_S_S_S_S_S_S_S_S_S_S_S_S_S_S_S_S_S_S_:
[----:B------:R-:W-:Y:S01]  /*0000*/  LDC R1, c[0x0][0x37c] ;  /* 0x0000df00ff017b82 */ /* 0x000fe20000000800 */
[----:B------:R-:W0:Y:S07]  /*0010*/  S2R R29, SR_TID.X ;  /* 0x00000000001d7919 */ /* 0x000e2e0000002100 */
[----:B------:R-:W1:Y:S01]  /*0020*/  LDC.64 R4, c[0x0][0x470] ;  /* 0x00011c00ff047b82 */ /* 0x000e620000000a00 */
[----:B------:R-:W2:Y:S01]  /*0030*/  LDCU.64 UR6, c[0x0][0x358] ;  /* 0x00006b00ff0677ac */ /* 0x000ea20008000a00 */
[----:B------:R-:W-:Y:S01]  /*0040*/  BSSY.RECONVERGENT B0, `(.L_x_0) ;  /* 0x000000e000007945 */ /* 0x000fe20003800200 */
[----:B0-----:R-:W-:-:S13]  /*0050*/  ISETP.NE.AND P0, PT, R29, RZ, PT ;  /* 0x000000ff1d00720c */ /* 0x001fda0003f05270 */
[----:B--2---:R-:W-:Y:S05]  /*0060*/  @P0 BRA `(.L_x_1) ;  /* 0x00000000002c0947 */ /* 0x004fea0003800000 */
[----:B------:R-:W0:Y:S08]  /*0070*/  LDC.64 R2, c[0x0][0x470] ;  /* 0x00011c00ff027b82 */ /* 0x000e300000000a00 */
[----:B------:R-:W2:Y:S01]  /*0080*/  LDC.64 R6, c[0x0][0x478] ;  /* 0x00011e00ff067b82 */ /* 0x000ea20000000a00 */
[----:B0-----:R-:W3:Y:S04]  /*0090*/  LDG.E R2, desc[UR6][R2.64] ;  /* 0x0000000602027981 */ /* 0x001ee8000c1e1900 */
[----:B--2---:R-:W2:Y:S03]  /*00a0*/  LDG.E R6, desc[UR6][R6.64] ;  /* 0x0000000606067981 */ /* 0x004ea6000c1e1900 */
[----:B------:R-:W0:Y:S01]  /*00b0*/  S2UR UR5, SR_CgaCtaId ;  /* 0x00000000000579c3 */ /* 0x000e220000008800 */
[----:B------:R-:W-:-:S07]  /*00c0*/  UMOV UR4, 0x400 ;  /* 0x0000040000047882 */ /* 0x000fce0000000000 */
[----:B------:R-:W3:Y:S01]  /*00d0*/  S2UR UR8, SR_CTAID.X ;  /* 0x00000000000879c3 */ /* 0x000ee20000002500 */
[----:B0-----:R-:W-:Y:S01]  /*00e0*/  ULEA UR4, UR5, UR4, 0x18 ;  /* 0x0000000405047291 */ /* 0x001fe2000f8ec0ff */
[----:B---3--:R-:W-:Y:S02]  /*00f0*/  IMAD R8, R2, UR8, RZ ;  /* 0x0000000802087c24 */ /* 0x008fe4000f8e02ff */
[----:B--2---:R-:W-:-:S06]  /*0100*/  IMAD R9, R6, UR8, RZ ;  /* 0x0000000806097c24 */ /* 0x004fcc000f8e02ff */
[----:B------:R0:W-:Y:S03]  /*0110*/  STS.64 [UR4], R8 ;  /* 0x00000008ff007988 */ /* 0x0001e60008000a04 */
.L_x_1:
[----:B------:R-:W-:Y:S05]  /*0120*/  BSYNC.RECONVERGENT B0 ;  /* 0x0000000000007941 */ /* 0x000fea0003800200 */
.L_x_0:
[----:B------:R-:W-:Y:S06]  /*0130*/  BAR.SYNC.DEFER_BLOCKING 0x0 ;  /* 0x0000000000007b1d */ /* 0x000fec0000010000 */
[----:B-1----:R-:W2:Y:S02]  /*0140*/  LDG.E R0, desc[UR6][R4.64] ;  /* 0x0000000604007981 */ /* 0x002ea4000c1e1900 */
[----:B------:R-:W1:Y:S01]  /*0150*/  LDC.64 R2, c[0x0][0x478] ;  /* 0x00011e00ff027b82 */ /* 0x000e620000000a00 */
[----:B------:R-:W-:Y:S01]  /*0160*/  BSSY.RECONVERGENT B0, `(.L_x_2) ;  /* 0x0000020000007945 */ /* 0x000fe20003800200 */
[----:B--2---:R-:W-:-:S13]  /*0170*/  ISETP.GE.AND P0, PT, R29, R0, PT ;  /* 0x000000001d00720c */ /* 0x004fda0003f06270 */
[----:B-1----:R-:W-:Y:S05]  /*0180*/  @P0 BRA `(.L_x_3) ;  /* 0x0000000000740947 */ /* 0x002fea0003800000 */
[----:B------:R-:W1:Y:S01]  /*0190*/  S2UR UR5, SR_CgaCtaId ;  /* 0x00000000000579c3 */ /* 0x000e620000008800 */
[----:B------:R-:W-:Y:S01]  /*01a0*/  UMOV UR4, 0x400 ;  /* 0x0000040000047882 */ /* 0x000fe20000000000 */
[----:B------:R-:W-:-:S06]  /*01b0*/  MOV R33, R29 ;  /* 0x0000001d00217202 */ /* 0x000fcc0000000f00 */
[----:B------:R-:W2:Y:S08]  /*01c0*/  LDC R28, c[0x0][0x360] ;  /* 0x0000d800ff1c7b82 */ /* 0x000eb00000000800 */
[----:B------:R-:W3:Y:S01]  /*01d0*/  LDC.64 R6, c[0x0][0x3f8] ;  /* 0x0000fe00ff067b82 */ /* 0x000ee20000000a00 */
[----:B-1----:R-:W-:-:S07]  /*01e0*/  ULEA UR4, UR5, UR4, 0x18 ;  /* 0x0000000405047291 */ /* 0x002fce000f8ec0ff */
[----:B0-----:R-:W0:Y:S02]  /*01f0*/  LDC.64 R8, c[0x0][0x380] ;  /* 0x0000e000ff087b82 */ /* 0x001e240000000a00 */
[----:B------:R-:W1:Y:S06]  /*0200*/  LDS R0, [UR4] ;  /* 0x00000004ff007984 */ /* 0x000e6c0008000800 */
[----:B------:R-:W4:Y:S08]  /*0210*/  LDC.64 R10, c[0x0][0x410] ;  /* 0x00010400ff0a7b82 */ /* 0x000f300000000a00 */
[----:B------:R-:W0:Y:S08]  /*0220*/  LDC.64 R12, c[0x0][0x398] ;  /* 0x0000e600ff0c7b82 */ /* 0x000e300000000a00 */
[----:B------:R-:W0:Y:S08]  /*0230*/  LDC.64 R14, c[0x0][0x458] ;  /* 0x00011600ff0e7b82 */ /* 0x000e300000000a00 */
[----:B--2---:R-:W0:Y:S02]  /*0240*/  LDC.64 R16, c[0x0][0x3e0] ;  /* 0x0000f800ff107b82 */ /* 0x004e240000000a00 */
.L_x_4:
[----:B---3--:R-:W-:-:S06]  /*0250*/  IMAD.WIDE R18, R33, 0x4, R6 ;  /* 0x0000000421127825 */ /* 0x008fcc00078e0206 */
[----:B------:R-:W2:Y:S01]  /*0260*/  LDG.E R19, desc[UR6][R18.64] ;  /* 0x0000000612137981 */ /* 0x000ea2000c1e1900 */
[----:B-1----:R-:W-:Y:S01]  /*0270*/  IADD3 R31, PT, PT, R0, R33, RZ ;  /* 0x00000021001f7210 */ /* 0x002fe20007ffe0ff */
[----:B----4-:R-:W-:-:S04]  /*0280*/  IMAD.WIDE R22, R33, 0x4, R10 ;  /* 0x0000000421167825 */ /* 0x010fc800078e020a */
[----:B0-----:R-:W-:-:S05]  /*0290*/  IMAD.WIDE R20, R31, 0x4, R8 ;  /* 0x000000041f147825 */ /* 0x001fca00078e0208 */
[----:B--2---:R2:W-:Y:S04]  /*02a0*/  STG.E desc[UR6][R20.64], R19 ;  /* 0x0000001314007986 */ /* 0x0045e8000c101906 */
[----:B------:R-:W3:Y:S01]  /*02b0*/  LDG.E R23, desc[UR6][R22.64] ;  /* 0x0000000616177981 */ /* 0x000ee2000c1e1900 */
[----:B------:R-:W-:-:S04]  /*02c0*/  IMAD.WIDE R24, R31, 0x4, R12 ;  /* 0x000000041f187825 */ /* 0x000fc800078e020c */
[----:B------:R-:W-:Y:S01]  /*02d0*/  IMAD.WIDE R26, R33, 0x4, R14 ;  /* 0x00000004211a7825 */ /* 0x000fe200078e020e */
[----:B---3--:R2:W-:Y:S05]  /*02e0*/  STG.E desc[UR6][R24.64], R23 ;  /* 0x0000001718007986 */ /* 0x0085ea000c101906 */
[----:B------:R-:W3:Y:S01]  /*02f0*/  LDG.E R27, desc[UR6][R26.64] ;  /* 0x000000061a1b7981 */ /* 0x000ee2000c1e1900 */
[----:B------:R-:W-:Y:S01]  /*0300*/  IMAD.WIDE R30, R31, 0x4, R16 ;  /* 0x000000041f1e7825 */ /* 0x000fe200078e0210 */
[----:B------:R-:W-:-:S04]  /*0310*/  IADD3 R33, PT, PT, R28, R33, RZ ;  /* 0x000000211c217210 */ /* 0x000fc80007ffe0ff */
[----:B---3--:R2:W-:Y:S04]  /*0320*/  STG.E desc[UR6][R30.64], R27 ;  /* 0x0000001b1e007986 */ /* 0x0085e8000c101906 */
[----:B------:R-:W3:Y:S02]  /*0330*/  LDG.E R18, desc[UR6][R4.64] ;  /* 0x0000000604127981 */ /* 0x000ee4000c1e1900 */
[----:B---3--:R-:W-:-:S13]  /*0340*/  ISETP.GE.AND P0, PT, R33, R18, PT ;  /* 0x000000122100720c */ /* 0x008fda0003f06270 */
[----:B--2---:R-:W-:Y:S05]  /*0350*/  @!P0 BRA `(.L_x_4) ;  /* 0xfffffffc00bc8947 */ /* 0x004fea000383ffff */
.L_x_3:
[----:B------:R-:W-:Y:S05]  /*0360*/  BSYNC.RECONVERGENT B0 ;  /* 0x0000000000007941 */ /* 0x000fea0003800200 */
.L_x_2:
[----:B------:R-:W2:Y:S02]  /*0370*/  LDG.E R0, desc[UR6][R2.64] ;  /* 0x0000000602007981 */ /* 0x000ea4000c1e1900 */
[----:B--2---:R-:W-:-:S13]  /*0380*/  ISETP.GE.AND P0, PT, R29, R0, PT ;  /* 0x000000001d00720c */ /* 0x004fda0003f06270 */
[----:B------:R-:W-:Y:S05]  /*0390*/  @P0 EXIT ;  /* 0x000000000000094d */ /* 0x000fea0003800000 */
[----:B------:R-:W1:Y:S01]  /*03a0*/  S2UR UR5, SR_CgaCtaId ;  /* 0x00000000000579c3 */ /* 0x000e620000008800 */
[----:B------:R-:W-:-:S07]  /*03b0*/  UMOV UR4, 0x400 ;  /* 0x0000040000047882 */ /* 0x000fce0000000000 */
[----:B------:R-:W2:Y:S08]  /*03c0*/  LDC.64 R4, c[0x0][0x388] ;  /* 0x0000e200ff047b82 */ /* 0x000eb00000000a00 */
[----:B------:R-:W3:Y:S08]  /*03d0*/  LDC.64 R6, c[0x0][0x390] ;  /* 0x0000e400ff067b82 */ /* 0x000ef00000000a00 */
[----:B0-----:R-:W0:Y:S01]  /*03e0*/  LDC.64 R8, c[0x0][0x418] ;  /* 0x00010600ff087b82 */ /* 0x001e220000000a00 */
[----:B-1----:R-:W-:-:S07]  /*03f0*/  ULEA UR4, UR5, UR4, 0x18 ;  /* 0x0000000405047291 */ /* 0x002fce000f8ec0ff */
[----:B------:R-:W1:Y:S02]  /*0400*/  LDC.64 R10, c[0x0][0x450] ;  /* 0x00011400ff0a7b82 */ /* 0x000e640000000a00 */
[----:B------:R-:W4:Y:S02]  /*0410*/  LDS R0, [UR4+0x4] ;  /* 0x00000404ff007984 */ /* 0x000f240008000800 */
[----:B------:R-:W0:Y:S04]  /*0420*/  LDCU UR4, c[0x0][0x360] ;  /* 0x00006c00ff0477ac */ /* 0x000e280008000800 */
[----:B------:R-:W0:Y:S08]  /*0430*/  LDC.64 R12, c[0x0][0x3e8] ;  /* 0x0000fa00ff0c7b82 */ /* 0x000e300000000a00 */
[----:B------:R-:W0:Y:S08]  /*0440*/  LDC.64 R14, c[0x0][0x3f0] ;  /* 0x0000fc00ff0e7b82 */ /* 0x000e300000000a00 */
[----:B------:R-:W0:Y:S08]  /*0450*/  LDC.64 R16, c[0x0][0x400] ;  /* 0x00010000ff107b82 */ /* 0x000e300000000a00 */
[----:B------:R-:W0:Y:S08]  /*0460*/  LDC.64 R18, c[0x0][0x408] ;  /* 0x00010200ff127b82 */ /* 0x000e300000000a00 */
[----:B------:R-:W0:Y:S08]  /*0470*/  LDC.64 R20, c[0x0][0x3a0] ;  /* 0x0000e800ff147b82 */ /* 0x000e300000000a00 */
[----:B------:R-:W0:Y:S08]  /*0480*/  LDC.64 R22, c[0x0][0x3a8] ;  /* 0x0000ea00ff167b82 */ /* 0x000e300000000a00 */
[----:B------:R-:W0:Y:S08]  /*0490*/  LDC.64 R24, c[0x0][0x420] ;  /* 0x00010800ff187b82 */ /* 0x000e300000000a00 */
[----:B-1234-:R-:W0:Y:S02]  /*04a0*/  LDC.64 R26, c[0x0][0x428] ;  /* 0x00010a00ff1a7b82 */ /* 0x01ee240000000a00 */
.L_x_5:
[----:B0-----:R-:W-:-:S05]  /*04b0*/  IMAD.WIDE R32, R29, 0x4, R16 ;  /* 0x000000041d207825 */ /* 0x001fca00078e0210 */
[----:B------:R-:W2:Y:S01]  /*04c0*/  LDG.E R28, desc[UR6][R32.64] ;  /* 0x00000006201c7981 */ /* 0x000ea2000c1e1900 */
[----:B------:R-:W-:Y:S01]  /*04d0*/  IADD3 R31, PT, PT, R0, R29, RZ ;  /* 0x0000001d001f7210 */ /* 0x000fe20007ffe0ff */
[----:B------:R-:W-:-:S04]  /*04e0*/  IMAD.WIDE R36, R29, 0x4, R18 ;  /* 0x000000041d247825 */ /* 0x000fc800078e0212 */
[----:B------:R-:W-:-:S05]  /*04f0*/  IMAD.WIDE R34, R31, 0x4, R4 ;  /* 0x000000041f227825 */ /* 0x000fca00078e0204 */
[----:B--2---:R0:W-:Y:S04]  /*0500*/  STG.E desc[UR6][R34.64], R28 ;  /* 0x0000001c22007986 */ /* 0x0041e8000c101906 */
[----:B------:R1:W2:Y:S01]  /*0510*/  LDG.E R30, desc[UR6][R36.64] ;  /* 0x00000006241e7981 */ /* 0x0002a2000c1e1900 */
[----:B------:R-:W-:-:S04]  /*0520*/  IMAD.WIDE R32, R31, 0x4, R6 ;  /* 0x000000041f207825 */ /* 0x000fc800078e0206 */
[C---:B-1----:R-:W-:Y:S01]  /*0530*/  IMAD.WIDE R36, R29.reuse, 0x4, R8 ;  /* 0x000000041d247825 */ /* 0x042fe200078e0208 */
[----:B--2---:R1:W-:Y:S04]  /*0540*/  STG.E desc[UR6][R32.64], R30 ;  /* 0x0000001e20007986 */ /* 0x0043e8000c101906 */
[----:B0-----:R0:W2:Y:S01]  /*0550*/  LDG.E R28, desc[UR6][R36.64] ;  /* 0x00000006241c7981 */ /* 0x0010a2000c1e1900 */
[----:B-1----:R-:W-:-:S04]  /*0560*/  IMAD.WIDE R32, R29, 0x4, R24 ;  /* 0x000000041d207825 */ /* 0x002fc800078e0218 */
[----:B0-----:R-:W-:-:S05]  /*0570*/  IMAD.WIDE R36, R31, 0x4, R20 ;  /* 0x000000041f247825 */ /* 0x001fca00078e0214 */
[----:B--2---:R-:W-:Y:S04]  /*0580*/  STG.E desc[UR6][R36.64], R28 ;  /* 0x0000001c24007986 */ /* 0x004fe8000c101906 */
[----:B------:R0:W2:Y:S01]  /*0590*/  LDG.E R30, desc[UR6][R32.64] ;  /* 0x00000006201e7981 */ /* 0x0000a2000c1e1900 */
[----:B------:R-:W-:Y:S01]  /*05a0*/  IMAD.WIDE R34, R31, 0x4, R22 ;  /* 0x000000041f227825 */ /* 0x000fe200078e0216 */
[----:B0-----:R-:W0:Y:S04]  /*05b0*/  LDC.64 R32, c[0x0][0x430] ;  /* 0x00010c00ff207b82 */ /* 0x001e280000000a00 */
[----:B--2---:R1:W-:Y:S02]  /*05c0*/  STG.E desc[UR6][R34.64], R30 ;  /* 0x0000001e22007986 */ /* 0x0043e4000c101906 */
[----:B-1----:R-:W-:-:S05]  /*05d0*/  IMAD.WIDE R34, R29, 0x4, R26 ;  /* 0x000000041d227825 */ /* 0x002fca00078e021a */
[----:B------:R1:W2:Y:S01]  /*05e0*/  LDG.E R28, desc[UR6][R34.64] ;  /* 0x00000006221c7981 */ /* 0x0002a2000c1e1900 */
[----:B0-----:R-:W-:Y:S02]  /*05f0*/  IMAD.WIDE R36, R29, 0x4, R32 ;  /* 0x000000041d247825 */ /* 0x001fe400078e0220 */
[----:B------:R-:W0:Y:S08]  /*0600*/  LDC.64 R32, c[0x0][0x438] ;  /* 0x00010e00ff207b82 */ /* 0x000e300000000a00 */
[----:B-1----:R-:W1:Y:S02]  /*0610*/  LDC.64 R34, c[0x0][0x3b0] ;  /* 0x0000ec00ff227b82 */ /* 0x002e640000000a00 */
[----:B-1----:R-:W-:-:S05]  /*0620*/  IMAD.WIDE R34, R31, 0x4, R34 ;  /* 0x000000041f227825 */ /* 0x002fca00078e0222 */
[----:B--2---:R1:W-:Y:S04]  /*0630*/  STG.E desc[UR6][R34.64], R28 ;  /* 0x0000001c22007986 */ /* 0x0043e8000c101906 */
[----:B-1----:R1:W2:Y:S01]  /*0640*/  LDG.E R28, desc[UR6][R36.64] ;  /* 0x00000006241c7981 */ /* 0x0022a2000c1e1900 */
[----:B0-----:R-:W-:Y:S01]  /*0650*/  IMAD.WIDE R32, R29, 0x4, R32 ;  /* 0x000000041d207825 */ /* 0x001fe200078e0220 */
[----:B------:R-:W0:Y:S08]  /*0660*/  LDC.64 R34, c[0x0][0x3c0] ;  /* 0x0000f000ff227b82 */ /* 0x000e300000000a00 */
[----:B-1----:R-:W1:Y:S02]  /*0670*/  LDC.64 R36, c[0x0][0x3b8] ;  /* 0x0000ee00ff247b82 */ /* 0x002e640000000a00 */
[----:B-1----:R-:W-:-:S05]  /*0680*/  IMAD.WIDE R36, R31, 0x4, R36 ;  /* 0x000000041f247825 */ /* 0x002fca00078e0224 */
[----:B--2---:R1:W-:Y:S04]  /*0690*/  STG.E desc[UR6][R36.64], R28 ;  /* 0x0000001c24007986 */ /* 0x0043e8000c101906 */
[----:B------:R2:W3:Y:S01]  /*06a0*/  LDG.E R30, desc[UR6][R32.64] ;  /* 0x00000006201e7981 */ /* 0x0004e2000c1e1900 */
[----:B0-----:R-:W-:Y:S01]  /*06b0*/  IMAD.WIDE R34, R31, 0x4, R34 ;  /* 0x000000041f227825 */ /* 0x001fe200078e0222 */
[----:B--2---:R-:W0:Y:S03]  /*06c0*/  LDC.64 R32, c[0x0][0x440] ;  /* 0x00011000ff207b82 */ /* 0x004e260000000a00 */
[----:B0-----:R-:W-:Y:S01]  /*06d0*/  IMAD.WIDE R32, R29, 0x4, R32 ;  /* 0x000000041d207825 */ /* 0x001fe200078e0220 */
[----:B---3--:R0:W-:Y:S04]  /*06e0*/  STG.E desc[UR6][R34.64], R30 ;  /* 0x0000001e22007986 */ /* 0x0081e8000c101906 */
[----:B-1----:R1:W2:Y:S01]  /*06f0*/  LDG.E R28, desc[UR6][R32.64] ;  /* 0x00000006201c7981 */ /* 0x0022a2000c1e1900 */
[----:B0-----:R-:W0:Y:S08]  /*0700*/  LDC.64 R34, c[0x0][0x3c8] ;  /* 0x0000f200ff227b82 */ /* 0x001e300000000a00 */
[----:B-1----:R-:W1:Y:S01]  /*0710*/  LDC.64 R32, c[0x0][0x448] ;  /* 0x00011200ff207b82 */ /* 0x002e620000000a00 */
[----:B0-----:R-:W-:-:S05]  /*0720*/  IMAD.WIDE R36, R31, 0x4, R34 ;  /* 0x000000041f247825 */ /* 0x001fca00078e0222 */
[----:B--2---:R1:W-:Y:S02]  /*0730*/  STG.E desc[UR6][R36.64], R28 ;  /* 0x0000001c24007986 */ /* 0x0043e4000c101906 */
[C---:B-1----:R-:W-:Y:S02]  /*0740*/  IMAD.WIDE R36, R29.reuse, 0x4, R32 ;  /* 0x000000041d247825 */ /* 0x042fe400078e0220 */
[----:B------:R-:W0:Y:S03]  /*0750*/  LDC.64 R32, c[0x0][0x3d0] ;  /* 0x0000f400ff207b82 */ /* 0x000e260000000a00 */
[----:B------:R-:W2:Y:S01]  /*0760*/  LDG.E R28, desc[UR6][R36.64] ;  /* 0x00000006241c7981 */ /* 0x000ea2000c1e1900 */
[----:B------:R-:W-:-:S04]  /*0770*/  IMAD.WIDE R34, R29, 0x4, R10 ;  /* 0x000000041d227825 */ /* 0x000fc800078e020a */
[----:B0-----:R-:W-:-:S05]  /*0780*/  IMAD.WIDE R32, R31, 0x4, R32 ;  /* 0x000000041f207825 */ /* 0x001fca00078e0220 */
[----:B--2---:R0:W-:Y:S04]  /*0790*/  STG.E desc[UR6][R32.64], R28 ;  /* 0x0000001c20007986 */ /* 0x0041e8000c101906 */
[----:B------:R1:W2:Y:S01]  /*07a0*/  LDG.E R30, desc[UR6][R34.64] ;  /* 0x00000006221e7981 */ /* 0x0002a2000c1e1900 */
[----:B0-----:R-:W0:Y:S08]  /*07b0*/  LDC.64 R32, c[0x0][0x460] ;  /* 0x00011800ff207b82 */ /* 0x001e300000000a00 */
[----:B-1----:R-:W1:Y:S01]  /*07c0*/  LDC.64 R34, c[0x0][0x3d8] ;  /* 0x0000f600ff227b82 */ /* 0x002e620000000a00 */
[----:B0-----:R-:W-:-:S07]  /*07d0*/  IMAD.WIDE R36, R29, 0x4, R32 ;  /* 0x000000041d247825 */ /* 0x001fce00078e0220 */
[----:B------:R-:W0:Y:S01]  /*07e0*/  LDC.64 R32, c[0x0][0x468] ;  /* 0x00011a00ff207b82 */ /* 0x000e220000000a00 */
[----:B-1----:R-:W-:-:S05]  /*07f0*/  IMAD.WIDE R34, R31, 0x4, R34 ;  /* 0x000000041f227825 */ /* 0x002fca00078e0222 */
[----:B--2---:R1:W-:Y:S04]  /*0800*/  STG.E desc[UR6][R34.64], R30 ;  /* 0x0000001e22007986 */ /* 0x0043e8000c101906 */
[----:B------:R2:W3:Y:S01]  /*0810*/  LDG.E R28, desc[UR6][R36.64] ;  /* 0x00000006241c7981 */ /* 0x0004e2000c1e1900 */
[----:B0-----:R-:W-:-:S04]  /*0820*/  IMAD.WIDE R32, R29, 0x4, R32 ;  /* 0x000000041d207825 */ /* 0x001fc800078e0220 */
[----:B--2---:R-:W-:-:S05]  /*0830*/  IMAD.WIDE R36, R31, 0x4, R12 ;  /* 0x000000041f247825 */ /* 0x004fca00078e020c */
[----:B---3--:R2:W-:Y:S04]  /*0840*/  STG.E desc[UR6][R36.64], R28 ;  /* 0x0000001c24007986 */ /* 0x0085e8000c101906 */
[----:B------:R-:W3:Y:S01]  /*0850*/  LDG.E R33, desc[UR6][R32.64] ;  /* 0x0000000620217981 */ /* 0x000ee2000c1e1900 */
[----:B-1----:R-:W-:Y:S01]  /*0860*/  IMAD.WIDE R30, R31, 0x4, R14 ;  /* 0x000000041f1e7825 */ /* 0x002fe200078e020e */
[----:B------:R-:W-:-:S04]  /*0870*/  IADD3 R29, PT, PT, R29, UR4, RZ ;  /* 0x000000041d1d7c10 */ /* 0x000fc8000fffe0ff */
[----:B---3--:R2:W-:Y:S04]  /*0880*/  STG.E desc[UR6][R30.64], R33 ;  /* 0x000000211e007986 */ /* 0x0085e8000c101906 */
[----:B------:R-:W3:Y:S02]  /*0890*/  LDG.E R32, desc[UR6][R2.64] ;  /* 0x0000000602207981 */ /* 0x000ee4000c1e1900 */
[----:B---3--:R-:W-:-:S13]  /*08a0*/  ISETP.GE.AND P0, PT, R29, R32, PT ;  /* 0x000000201d00720c */ /* 0x008fda0003f06270 */
[----:B--2---:R-:W-:Y:S05]  /*08b0*/  @!P0 BRA `(.L_x_5) ;  /* 0xfffffff800fc8947 */ /* 0x004fea000383ffff */
[----:B------:R-:W-:Y:S05]  /*08c0*/  EXIT ;  /* 0x000000000000794d */ /* 0x000fea0003800000 */
.L_x_6:
[----:B------:R-:W-:-:S00]  /*08d0*/  BRA `(.L_x_6) ;  /* 0xfffffffc00fc7947 */ /* 0x000fc0000383ffff */
[----:B------:R-:W-:-:S00]  /*08e0*/  NOP ;  /* 0x0000000000007918 */ /* 0x000fc00000000000 */
        /* <DEDUP_REMOVED lines=9> */
.L_x_7:


//--------------------- .nv.shared._Z21CUDA_GLOBAL_EXTENSIONPiS_S_S_S_S_S_S_S_S_S_S_S_S_S_S_S_S_S_S_S_S_S_S_S_S_S_S_S_S_S_S_ --------------------------
	.section	.nv.shared._Z21CUDA_GLOBAL_EXTENSIONPiS_S_S_S_S_S_S_S_S_S_S_S_S_S_S_S_S_S_S_S_S_S_S_S_S_S_S_S_S_S_S_,"aw",@nobits
	.sectionflags	@""
	.align	4
.nv.shared._Z21CUDA_GLOBAL_EXTENSIONPiS_S_S_S_S_S_S_S_S_S_S_S_S_S_S_S_S_S_S_S_S_S_S_S_S_S_S_S_S_S_S_:
	.zero		1032


//--------------------- .nv.shared.reserved.0     --------------------------
	.section	.nv.shared.reserved.0,"aw",@nobits
	.weak		__nv_reservedSMEM_offset_0_alias
	.size		__nv_reservedSMEM_offset_0_alias, 0, 64
	.other		__nv_reservedSMEM_offset_0_alias,@"STO_CUDA_RESERVED_SHARED STV_DEFAULT"
__nv_reservedSMEM_offset_0_alias:
	.zero		0
	.zero		64


//--------------------- .nv.constant0._Z21CUDA_GLOBAL_EXTENSIONPiS_S_S_S_S_S_S_S_S_S_S_S_S_S_S_S_S_S_S_S_S_S_S_S_S_S_S_S_S_S_S_ --------------------------
	.section	.nv.constant0._Z21CUDA_GLOBAL_EXTENSIONPiS_S_S_S_S_S_S_S_S_S_S_S_S_S_S_S_S_S_S_S_S_S_S_S_S_S_S_S_S_S_S_,"a",@progbits
	.sectionflags	@""
	.align	4
.nv.constant0._Z21CUDA_GLOBAL_EXTENSIONPiS_S_S_S_S_S_S_S_S_S_S_S_S_S_S_S_S_S_S_S_S_S_S_S_S_S_S_S_S_S_S_:
	.zero		1152


//--------------------- SYMBOLS --------------------------

	.type		.nv.reservedSmem.offset0,@object
	.size		.nv.reservedSmem.offset0,0x4
	.type		.nv.reservedSmem.cap,@object
	.size		.nv.reservedSmem.cap,0x4
